	.headerflags	@"EF_CUDA_TEXMODE_UNIFIED EF_CUDA_64BIT_ADDRESS EF_CUDA_ACCELERATORS EF_CUDA_SM90 EF_CUDA_VIRTUAL_SM(EF_CUDA_SM90)"
	.elftype	@"ET_EXEC"


//--------------------- .nv.info                  --------------------------
	.section	.nv.info,"",@"SHT_CUDA_INFO"
	.align	4


	//----- nvinfo : EIATTR_REGCOUNT
	.align		4
        /*0000*/ 	.byte	0x04, 0x2f
        /*0002*/ 	.short	(.L_1 - .L_0)
	.align		4
.L_0:
        /*0004*/ 	.word	index@(triton_poi_fused_convolution_relu_1)
        /*0008*/ 	.word	0x00000012


	//----- nvinfo : EIATTR_MIN_STACK_SIZE
	.align		4
.L_1:
        /*000c*/ 	.byte	0x04, 0x12
        /*000e*/ 	.short	(.L_3 - .L_2)
	.align		4
.L_2:
        /*0010*/ 	.word	index@(triton_poi_fused_convolution_relu_1)
        /*0014*/ 	.word	0x00000000


	//----- nvinfo : EIATTR_FRAME_SIZE
	.align		4
.L_3:
        /*0018*/ 	.byte	0x04, 0x11
        /*001a*/ 	.short	(.L_5 - .L_4)
	.align		4
.L_4:
        /*001c*/ 	.word	index@(triton_poi_fused_convolution_relu_1)
        /*0020*/ 	.word	0x00000000


	//----- nvinfo : EIATTR_MIN_STACK_SIZE
	.align		4
.L_5:
        /*0024*/ 	.byte	0x04, 0x12
        /*0026*/ 	.short	(.L_7 - .L_6)
	.align		4
.L_6:
        /*0028*/ 	.word	index@(triton_poi_fused_convolution_relu_1)
        /*002c*/ 	.word	0x00000000
.L_7:


//--------------------- .nv.info.triton_poi_fused_convolution_relu_1 --------------------------
	.section	.nv.info.triton_poi_fused_convolution_relu_1,"",@"SHT_CUDA_INFO"
	.sectionflags	@""
	.align	4


	//----- nvinfo : EIATTR_CUDA_API_VERSION
	.align		4
        /*0000*/ 	.byte	0x04, 0x37
        /*0002*/ 	.short	(.L_9 - .L_8)
.L_8:
        /*0004*/ 	.word	0x0000007c


	//----- nvinfo : EIATTR_KPARAM_INFO
	.align		4
.L_9:
        /*0008*/ 	.byte	0x04, 0x17
        /*000a*/ 	.short	(.L_11 - .L_10)
.L_10:
        /*000c*/ 	.word	0x00000000
        /*0010*/ 	.short	0x0002
        /*0012*/ 	.short	0x0010
        /*0014*/ 	.byte	0x00, 0xf0, 0x11, 0x00


	//----- nvinfo : EIATTR_KPARAM_INFO
	.align		4
.L_11:
        /*0018*/ 	.byte	0x04, 0x17
        /*001a*/ 	.short	(.L_13 - .L_12)
.L_12:
        /*001c*/ 	.word	0x00000000
        /*0020*/ 	.short	0x0001
        /*0022*/ 	.short	0x0008
        /*0024*/ 	.byte	0x00, 0xf4, 0x21, 0x00


	//----- nvinfo : EIATTR_KPARAM_INFO
	.align		4
.L_13:
        /*0028*/ 	.byte	0x04, 0x17
        /*002a*/ 	.short	(.L_15 - .L_14)
.L_14:
        /*002c*/ 	.word	0x00000000
        /*0030*/ 	.short	0x0000
        /*0032*/ 	.short	0x0000
        /*0034*/ 	.byte	0x00, 0xf4, 0x21, 0x00


	//----- nvinfo : EIATTR_SPARSE_MMA_MASK
	.align		4
.L_15:
        /*0038*/ 	.byte	0x03, 0x50
        /*003a*/ 	.short	0x0000


	//----- nvinfo : EIATTR_MAXREG_COUNT
	.align		4
        /*003c*/ 	.byte	0x03, 0x1b
        /*003e*/ 	.short	0x00ff


	//----- nvinfo : EIATTR_EXIT_INSTR_OFFSETS
	.align		4
        /*0040*/ 	.byte	0x04, 0x1c
        /*0042*/ 	.short	(.L_17 - .L_16)


	//   ....[0]....
.L_16:
        /*0044*/ 	.word	0x00000360


	//----- nvinfo : EIATTR_REQNTID
	.align		4
.L_17:
        /*0048*/ 	.byte	0x04, 0x10
        /*004a*/ 	.short	(.L_19 - .L_18)
.L_18:
        /*004c*/ 	.word	0x00000080
        /*0050*/ 	.word	0x00000001
        /*0054*/ 	.word	0x00000001


	//----- nvinfo : EIATTR_CBANK_PARAM_SIZE
	.align		4
.L_19:
        /*0058*/ 	.byte	0x03, 0x19
        /*005a*/ 	.short	0x0014


	//----- nvinfo : EIATTR_PARAM_CBANK
	.align		4
        /*005c*/ 	.byte	0x04, 0x0a
        /*005e*/ 	.short	(.L_21 - .L_20)
	.align		4
.L_20:
        /*0060*/ 	.word	index@(.nv.constant0.triton_poi_fused_convolution_relu_1)
        /*0064*/ 	.short	0x0210
        /*0066*/ 	.short	0x0014


	//----- nvinfo : EIATTR_SW_WAR
	.align		4
.L_21:
        /*0068*/ 	.byte	0x04, 0x36
        /*006a*/ 	.short	(.L_23 - .L_22)
.L_22:
        /*006c*/ 	.word	0x00000008
.L_23:


//--------------------- .nv.callgraph             --------------------------
	.section	.nv.callgraph,"",@"SHT_CUDA_CALLGRAPH"
	.align	4
	.sectionentsize	8
	.align		4
        /*0000*/ 	.word	0x00000000
	.align		4
        /*0004*/ 	.word	0xffffffff
	.align		4
        /*0008*/ 	.word	0x00000000
	.align		4
        /*000c*/ 	.word	0xfffffffe
	.align		4
        /*0010*/ 	.word	0x00000000
	.align		4
        /*0014*/ 	.word	0xfffffffd
	.align		4
        /*0018*/ 	.word	0x00000000
	.align		4
        /*001c*/ 	.word	0xfffffffc


//--------------------- .text.triton_poi_fused_convolution_relu_1 --------------------------
	.section	.text.triton_poi_fused_convolution_relu_1,"ax",@progbits
	.align	128
        .global         triton_poi_fused_convolution_relu_1
        .type           triton_poi_fused_convolution_relu_1,@function
        .size           triton_poi_fused_convolution_relu_1,(.L_x_1 - triton_poi_fused_convolution_relu_1)
        .other          triton_poi_fused_convolution_relu_1,@"STO_CUDA_ENTRY STV_DEFAULT"
triton_poi_fused_convolution_relu_1:
.text.triton_poi_fused_convolution_relu_1:
[----:B------:R-:W-:Y:S01]  /*0000*/  LDC R1, c[0x0][0x28] ;  /* 0x00000a00ff017b82 */ /* 0x000fe20000000800 */
[----:B------:R-:W1:Y:S07]  /*0010*/  S2R R0, SR_TID.X ;  /* 0x0000000000007919 */ /* 0x000e6e0000002100 */
[----:B------:R-:W2:Y:S01]  /*0020*/  LDC.64 R2, c[0x0][0x218] ;  /* 0x00008600ff027b82 */ /* 0x000ea20000000a00 */
[----:B------:R-:W-:Y:S01]  /*0030*/  ULDC.64 UR4, c[0x0][0x208] ;  /* 0x0000820000047ab9 */ /* 0x000fe20000000a00 */
[----:B------:R-:W3:Y:S06]  /*0040*/  S2R R5, SR_CTAID.X ;  /* 0x0000000000057919 */ /* 0x000eec0000002500 */
[----:B------:R-:W4:Y:S01]  /*0050*/  LDC.64 R8, c[0x0][0x210] ;  /* 0x00008400ff087b82 */ /* 0x000f220000000a00 */
[----:B-1----:R-:W-:Y:S01]  /*0060*/  IMAD.SHL.U32 R0, R0, 0x4, RZ ;  /* 0x0000000400007824 */ /* 0x002fe200078e00ff */
[----:B---3--:R-:W-:-:S04]  /*0070*/  SHF.R.S32.HI R4, RZ, 0x15, R5 ;  /* 0x00000015ff047819 */ /* 0x008fc80000011405 */
[----:B------:R-:W-:Y:S02]  /*0080*/  LOP3.LUT R0, R0, 0x1fc, RZ, 0xc0, !PT ;  /* 0x000001fc00007812 */ /* 0x000fe400078ec0ff */
[----:B------:R-:W-:-:S03]  /*0090*/  SGXT R4, R4, 0x1 ;  /* 0x000000010404781a */ /* 0x000fc60000000200 */
[----:B------:R-:W-:-:S04]  /*00a0*/  IMAD R5, R5, 0x400, R0 ;  /* 0x0000040005057824 */ /* 0x000fc800078e0200 */
[----:B----4-:R-:W-:Y:S01]  /*00b0*/  IMAD.WIDE R8, R5, 0x4, R8 ;  /* 0x0000000405087825 */ /* 0x010fe200078e0208 */
[----:B------:R-:W-:-:S04]  /*00c0*/  LEA.HI R4, R4, R5, RZ, 0xc ;  /* 0x0000000504047211 */ /* 0x000fc800078f60ff */
[----:B------:R-:W-:Y:S01]  /*00d0*/  SHF.R.S32.HI R0, RZ, 0xc, R4 ;  /* 0x0000000cff007819 */ /* 0x000fe20000011404 */
[----:B------:R-:W-:-:S03]  /*00e0*/  VIADD R4, R4, 0x200 ;  /* 0x0000020004047836 */ /* 0x000fc60000000000 */
[----:B------:R-:W-:Y:S02]  /*00f0*/  LEA.HI R6, R0, R0, RZ, 0x5 ;  /* 0x0000000000067211 */ /* 0x000fe400078f28ff */
[----:B------:R-:W-:Y:S02]  /*0100*/  SHF.R.S32.HI R4, RZ, 0xc, R4 ;  /* 0x0000000cff047819 */ /* 0x000fe40000011404 */
[----:B------:R-:W-:Y:S02]  /*0110*/  LOP3.LUT R7, R6, 0xffffffe0, RZ, 0xc0, !PT ;  /* 0xffffffe006077812 */ /* 0x000fe400078ec0ff */
[----:B------:R-:W-:-:S03]  /*0120*/  LEA.HI R6, R4, R4, RZ, 0x5 ;  /* 0x0000000404067211 */ /* 0x000fc600078f28ff */
[----:B------:R-:W-:Y:S01]  /*0130*/  IMAD.IADD R7, R0, 0x1, -R7 ;  /* 0x0000000100077824 */ /* 0x000fe200078e0a07 */
[----:B------:R-:W-:-:S03]  /*0140*/  LOP3.LUT R13, R6, 0xffffffe0, RZ, 0xc0, !PT ;  /* 0xffffffe0060d7812 */ /* 0x000fc600078ec0ff */
[----:B--2---:R-:W-:-:S04]  /*0150*/  IMAD.WIDE R10, R7, 0x4, R2 ;  /* 0x00000004070a7825 */ /* 0x004fc800078e0202 */
[----:B------:R-:W-:Y:S02]  /*0160*/  IMAD.IADD R13, R4, 0x1, -R13 ;  /* 0x00000001040d7824 */ /* 0x000fe400078e0a0d */
[----:B------:R-:W2:Y:S02]  /*0170*/  LDG.E.128 R4, desc[UR4][R8.64] ;  /* 0x0000000408047981 */ /* 0x000ea4000c1e1d00 */
[----:B------:R-:W-:Y:S02]  /*0180*/  IMAD.WIDE R2, R13, 0x4, R2 ;  /* 0x000000040d027825 */ /* 0x000fe400078e0202 */
[----:B------:R-:W2:Y:S04]  /*0190*/  LDG.E.EL R10, desc[UR4][R10.64] ;  /* 0x000000040a0a7981 */ /* 0x000ea8000c2e1900 */
[----:B------:R-:W3:Y:S04]  /*01a0*/  LDG.E.EL R2, desc[UR4][R2.64] ;  /* 0x0000000402027981 */ /* 0x000ee8000c2e1900 */
[----:B------:R-:W3:Y:S01]  /*01b0*/  LDG.E.128 R12, desc[UR4][R8.64+0x800] ;  /* 0x00080004080c7981 */ /* 0x000ee2000c1e1d00 */
[CC--:B--2---:R-:W-:Y:S01]  /*01c0*/  FSETP.GEU.AND P6, PT, R5.reuse, -R10.reuse, PT ;  /* 0x8000000a0500720b */ /* 0x0c4fe20003fce000 */
[--C-:B------:R-:W-:Y:S01]  /*01d0*/  FADD R5, R5, R10.reuse ;  /* 0x0000000a05057221 */ /* 0x100fe20000000000 */
[CC--:B------:R-:W-:Y:S01]  /*01e0*/  FSETP.GEU.AND P0, PT, R6.reuse, -R10.reuse, PT ;  /* 0x8000000a0600720b */ /* 0x0c0fe20003f0e000 */
[--C-:B------:R-:W-:Y:S01]  /*01f0*/  FADD R6, R6, R10.reuse ;  /* 0x0000000a06067221 */ /* 0x100fe20000000000 */
[C---:B------:R-:W-:Y:S01]  /*0200*/  FSETP.GEU.AND P1, PT, R7.reuse, -R10, PT ;  /* 0x8000000a0700720b */ /* 0x040fe20003f2e000 */
[----:B------:R-:W-:Y:S01]  /*0210*/  FADD R7, R7, R10 ;  /* 0x0000000a07077221 */ /* 0x000fe20000000000 */
[----:B------:R-:W-:-:S02]  /*0220*/  SEL R5, R5, RZ, P6 ;  /* 0x000000ff05057207 */ /* 0x000fc40003000000 */
[CC--:B---3--:R-:W-:Y:S01]  /*0230*/  FSETP.GEU.AND P3, PT, R13.reuse, -R2.reuse, PT ;  /* 0x800000020d00720b */ /* 0x0c8fe20003f6e000 */
[--C-:B------:R-:W-:Y:S01]  /*0240*/  FADD R13, R13, R2.reuse ;  /* 0x000000020d0d7221 */ /* 0x100fe20000000000 */
[CC--:B------:R-:W-:Y:S01]  /*0250*/  FSETP.GEU.AND P4, PT, R14.reuse, -R2.reuse, PT ;  /* 0x800000020e00720b */ /* 0x0c0fe20003f8e000 */
[--C-:B------:R-:W-:Y:S01]  /*0260*/  FADD R14, R14, R2.reuse ;  /* 0x000000020e0e7221 */ /* 0x100fe20000000000 */
[C---:B------:R-:W-:Y:S01]  /*0270*/  FSETP.GEU.AND P5, PT, R15.reuse, -R2, PT ;  /* 0x800000020f00720b */ /* 0x040fe20003fae000 */
[----:B------:R-:W-:Y:S01]  /*0280*/  FADD R15, R15, R2 ;  /* 0x000000020f0f7221 */ /* 0x000fe20000000000 */
[C---:B------:R-:W-:Y:S01]  /*0290*/  FSETP.GEU.AND P2, PT, R4.reuse, -R10, PT ;  /* 0x8000000a0400720b */ /* 0x040fe20003f4e000 */
[----:B------:R-:W-:Y:S01]  /*02a0*/  FADD R4, R4, R10 ;  /* 0x0000000a04047221 */ /* 0x000fe20000000000 */
[C---:B------:R-:W-:Y:S01]  /*02b0*/  FSETP.GEU.AND P6, PT, R12.reuse, -R2, PT ;  /* 0x800000020c00720b */ /* 0x040fe20003fce000 */
[----:B------:R-:W-:Y:S01]  /*02c0*/  FADD R2, R12, R2 ;  /* 0x000000020c027221 */ /* 0x000fe20000000000 */
[----:B------:R-:W-:-:S02]  /*02d0*/  SEL R6, R6, RZ, P0 ;  /* 0x000000ff06067207 */ /* 0x000fc40000000000 */
[----:B------:R-:W-:Y:S02]  /*02e0*/  SEL R7, R7, RZ, P1 ;  /* 0x000000ff07077207 */ /* 0x000fe40000800000 */
[----:B------:R-:W-:Y:S02]  /*02f0*/  SEL R4, R4, RZ, P2 ;  /* 0x000000ff04047207 */ /* 0x000fe40001000000 */
[----:B------:R-:W-:Y:S02]  /*0300*/  SEL R13, R13, RZ, P3 ;  /* 0x000000ff0d0d7207 */ /* 0x000fe40001800000 */
[----:B------:R-:W-:Y:S01]  /*0310*/  SEL R14, R14, RZ, P4 ;  /* 0x000000ff0e0e7207 */ /* 0x000fe20002000000 */
[----:B------:R-:W-:Y:S01]  /*0320*/  STG.E.128 desc[UR4][R8.64], R4 ;  /* 0x0000000408007986 */ /* 0x000fe2000c101d04 */
[----:B------:R-:W-:Y:S02]  /*0330*/  SEL R15, R15, RZ, P5 ;  /* 0x000000ff0f0f7207 */ /* 0x000fe40002800000 */
[----:B------:R-:W-:-:S05]  /*0340*/  SEL R12, R2, RZ, P6 ;  /* 0x000000ff020c7207 */ /* 0x000fca0003000000 */
[----:B------:R-:W-:Y:S01]  /*0350*/  STG.E.128 desc[UR4][R8.64+0x800], R12 ;  /* 0x0008000c08007986 */ /* 0x000fe2000c101d04 */
[----:B------:R-:W-:Y:S05]  /*0360*/  EXIT ;  /* 0x000000000000794d */ /* 0x000fea0003800000 */
.L_x_0:
[----:B------:R-:W-:-:S00]  /*0370*/  BRA `(.L_x_0) ;  /* 0xfffffffc00fc7947 */ /* 0x000fc0000383ffff */
[----:B------:R-:W-:-:S00]  /*0380*/  NOP ;  /* 0x0000000000007918 */ /* 0x000fc00000000000 */
[----:B------:R-:W-:-:S00]  /*0390*/  NOP ;  /* 0x0000000000007918 */ /* 0x000fc00000000000 */
[----:B------:R-:W-:-:S00]  /*03a0*/  NOP ;  /* 0x0000000000007918 */ /* 0x000fc00000000000 */
[----:B------:R-:W-:-:S00]  /*03b0*/  NOP ;  /* 0x0000000000007918 */ /* 0x000fc00000000000 */
[----:B------:R-:W-:-:S00]  /*03c0*/  NOP ;  /* 0x0000000000007918 */ /* 0x000fc00000000000 */
[----:B------:R-:W-:-:S00]  /*03d0*/  NOP ;  /* 0x0000000000007918 */ /* 0x000fc00000000000 */
[----:B------:R-:W-:-:S00]  /*03e0*/  NOP ;  /* 0x0000000000007918 */ /* 0x000fc00000000000 */
[----:B------:R-:W-:-:S00]  /*03f0*/  NOP ;  /* 0x0000000000007918 */ /* 0x000fc00000000000 */
.L_x_1:


//--------------------- .nv.constant0.triton_poi_fused_convolution_relu_1 --------------------------
	.section	.nv.constant0.triton_poi_fused_convolution_relu_1,"a",@progbits
	.sectionflags	@""
	.align	4
.nv.constant0.triton_poi_fused_convolution_relu_1:
	.zero		548
